	.headerflags	@"EF_CUDA_TEXMODE_UNIFIED EF_CUDA_64BIT_ADDRESS EF_CUDA_ACCELERATORS EF_CUDA_SM90 EF_CUDA_VIRTUAL_SM(EF_CUDA_SM90)"
	.elftype	@"ET_EXEC"


//--------------------- .nv.info                  --------------------------
	.section	.nv.info,"",@"SHT_CUDA_INFO"
	.align	4


	//----- nvinfo : EIATTR_REGCOUNT
	.align		4
        /*0000*/ 	.byte	0x04, 0x2f
        /*0002*/ 	.short	(.L_1 - .L_0)
	.align		4
.L_0:
        /*0004*/ 	.word	index@(triton_poi_fused_clone_1)
        /*0008*/ 	.word	0x0000000e


	//----- nvinfo : EIATTR_MIN_STACK_SIZE
	.align		4
.L_1:
        /*000c*/ 	.byte	0x04, 0x12
        /*000e*/ 	.short	(.L_3 - .L_2)
	.align		4
.L_2:
        /*0010*/ 	.word	index@(triton_poi_fused_clone_1)
        /*0014*/ 	.word	0x00000000


	//----- nvinfo : EIATTR_FRAME_SIZE
	.align		4
.L_3:
        /*0018*/ 	.byte	0x04, 0x11
        /*001a*/ 	.short	(.L_5 - .L_4)
	.align		4
.L_4:
        /*001c*/ 	.word	index@(triton_poi_fused_clone_1)
        /*0020*/ 	.word	0x00000000


	//----- nvinfo : EIATTR_MIN_STACK_SIZE
	.align		4
.L_5:
        /*0024*/ 	.byte	0x04, 0x12
        /*0026*/ 	.short	(.L_7 - .L_6)
	.align		4
.L_6:
        /*0028*/ 	.word	index@(triton_poi_fused_clone_1)
        /*002c*/ 	.word	0x00000000
.L_7:


//--------------------- .nv.info.triton_poi_fused_clone_1 --------------------------
	.section	.nv.info.triton_poi_fused_clone_1,"",@"SHT_CUDA_INFO"
	.sectionflags	@""
	.align	4


	//----- nvinfo : EIATTR_CUDA_API_VERSION
	.align		4
        /*0000*/ 	.byte	0x04, 0x37
        /*0002*/ 	.short	(.L_9 - .L_8)
.L_8:
        /*0004*/ 	.word	0x0000007c


	//----- nvinfo : EIATTR_KPARAM_INFO
	.align		4
.L_9:
        /*0008*/ 	.byte	0x04, 0x17
        /*000a*/ 	.short	(.L_11 - .L_10)
.L_10:
        /*000c*/ 	.word	0x00000000
        /*0010*/ 	.short	0x0003
        /*0012*/ 	.short	0x0018
        /*0014*/ 	.byte	0x00, 0xf0, 0x11, 0x00


	//----- nvinfo : EIATTR_KPARAM_INFO
	.align		4
.L_11:
        /*0018*/ 	.byte	0x04, 0x17
        /*001a*/ 	.short	(.L_13 - .L_12)
.L_12:
        /*001c*/ 	.word	0x00000000
        /*0020*/ 	.short	0x0002
        /*0022*/ 	.short	0x0010
        /*0024*/ 	.byte	0x00, 0xf4, 0x21, 0x00


	//----- nvinfo : EIATTR_KPARAM_INFO
	.align		4
.L_13:
        /*0028*/ 	.byte	0x04, 0x17
        /*002a*/ 	.short	(.L_15 - .L_14)
.L_14:
        /*002c*/ 	.word	0x00000000
        /*0030*/ 	.short	0x0001
        /*0032*/ 	.short	0x0008
        /*0034*/ 	.byte	0x00, 0xf4, 0x21, 0x00


	//----- nvinfo : EIATTR_KPARAM_INFO
	.align		4
.L_15:
        /*0038*/ 	.byte	0x04, 0x17
        /*003a*/ 	.short	(.L_17 - .L_16)
.L_16:
        /*003c*/ 	.word	0x00000000
        /*0040*/ 	.short	0x0000
        /*0042*/ 	.short	0x0000
        /*0044*/ 	.byte	0x00, 0xf4, 0x21, 0x00


	//----- nvinfo : EIATTR_SPARSE_MMA_MASK
	.align		4
.L_17:
        /*0048*/ 	.byte	0x03, 0x50
        /*004a*/ 	.short	0x0000


	//----- nvinfo : EIATTR_MAXREG_COUNT
	.align		4
        /*004c*/ 	.byte	0x03, 0x1b
        /*004e*/ 	.short	0x00ff


	//----- nvinfo : EIATTR_EXIT_INSTR_OFFSETS
	.align		4
        /*0050*/ 	.byte	0x04, 0x1c
        /*0052*/ 	.short	(.L_19 - .L_18)


	//   ....[0]....
.L_18:
        /*0054*/ 	.word	0x00000230


	//   ....[1]....
        /*0058*/ 	.word	0x00000250


	//----- nvinfo : EIATTR_REQNTID
	.align		4
.L_19:
        /*005c*/ 	.byte	0x04, 0x10
        /*005e*/ 	.short	(.L_21 - .L_20)
.L_20:
        /*0060*/ 	.word	0x00000080
        /*0064*/ 	.word	0x00000001
        /*0068*/ 	.word	0x00000001


	//----- nvinfo : EIATTR_CBANK_PARAM_SIZE
	.align		4
.L_21:
        /*006c*/ 	.byte	0x03, 0x19
        /*006e*/ 	.short	0x001c


	//----- nvinfo : EIATTR_PARAM_CBANK
	.align		4
        /*0070*/ 	.byte	0x04, 0x0a
        /*0072*/ 	.short	(.L_23 - .L_22)
	.align		4
.L_22:
        /*0074*/ 	.word	index@(.nv.constant0.triton_poi_fused_clone_1)
        /*0078*/ 	.short	0x0210
        /*007a*/ 	.short	0x001c


	//----- nvinfo : EIATTR_SW_WAR
	.align		4
.L_23:
        /*007c*/ 	.byte	0x04, 0x36
        /*007e*/ 	.short	(.L_25 - .L_24)
.L_24:
        /*0080*/ 	.word	0x00000008
.L_25:


//--------------------- .nv.callgraph             --------------------------
	.section	.nv.callgraph,"",@"SHT_CUDA_CALLGRAPH"
	.align	4
	.sectionentsize	8
	.align		4
        /*0000*/ 	.word	0x00000000
	.align		4
        /*0004*/ 	.word	0xffffffff
	.align		4
        /*0008*/ 	.word	0x00000000
	.align		4
        /*000c*/ 	.word	0xfffffffe
	.align		4
        /*0010*/ 	.word	0x00000000
	.align		4
        /*0014*/ 	.word	0xfffffffd
	.align		4
        /*0018*/ 	.word	0x00000000
	.align		4
        /*001c*/ 	.word	0xfffffffc


//--------------------- .text.triton_poi_fused_clone_1 --------------------------
	.section	.text.triton_poi_fused_clone_1,"ax",@progbits
	.align	128
        .global         triton_poi_fused_clone_1
        .type           triton_poi_fused_clone_1,@function
        .size           triton_poi_fused_clone_1,(.L_x_1 - triton_poi_fused_clone_1)
        .other          triton_poi_fused_clone_1,@"STO_CUDA_ENTRY STV_DEFAULT"
triton_poi_fused_clone_1:
.text.triton_poi_fused_clone_1:
[----:B------:R-:W0:Y:S02]  /*0000*/  LDC R1, c[0x0][0x28] ;  /* 0x00000a00ff017b82 */ /* 0x000e240000000800 */
[----:B------:R-:W1:Y:S01]  /*0010*/  S2R R0, SR_TID.X ;  /* 0x0000000000007919 */ /* 0x000e620000002100 */
[----:B------:R-:W-:Y:S01]  /*0020*/  ULDC.64 UR4, c[0x0][0x208] ;  /* 0x0000820000047ab9 */ /* 0x000fe20000000a00 */
[----:B------:R-:W2:Y:S01]  /*0030*/  S2R R5, SR_CTAID.X ;  /* 0x0000000000057919 */ /* 0x000ea20000002500 */
[----:B-1----:R-:W-:Y:S01]  /*0040*/  IMAD.SHL.U32 R0, R0, 0x2, RZ ;  /* 0x0000000200007824 */ /* 0x002fe200078e00ff */
[----:B--2---:R-:W-:-:S04]  /*0050*/  SHF.R.S32.HI R9, RZ, 0x17, R5 ;  /* 0x00000017ff097819 */ /* 0x004fc80000011405 */
[----:B------:R-:W-:Y:S02]  /*0060*/  LOP3.LUT R0, R0, 0xfe, RZ, 0xc0, !PT ;  /* 0x000000fe00007812 */ /* 0x000fe400078ec0ff */
[----:B------:R-:W-:-:S03]  /*0070*/  SGXT R9, R9, 0x1 ;  /* 0x000000010909781a */ /* 0x000fc60000000200 */
[----:B------:R-:W-:Y:S02]  /*0080*/  IMAD R0, R5, 0x100, R0 ;  /* 0x0000010005007824 */ /* 0x000fe400078e0200 */
[----:B------:R-:W1:Y:S03]  /*0090*/  LDC.64 R4, c[0x0][0x218] ;  /* 0x00008600ff047b82 */ /* 0x000e660000000a00 */
[----:B------:R-:W-:Y:S02]  /*00a0*/  SHF.R.S32.HI R3, RZ, 0x1f, R0 ;  /* 0x0000001fff037819 */ /* 0x000fe40000011400 */
[-C--:B------:R-:W-:Y:S02]  /*00b0*/  LEA.HI R10, R9, R0.reuse, RZ, 0x6 ;  /* 0x00000000090a7211 */ /* 0x080fe400078f30ff */
[----:B------:R-:W-:Y:S02]  /*00c0*/  LEA.HI R6, R3, R0, RZ, 0x2 ;  /* 0x0000000003067211 */ /* 0x000fe400078f10ff */
[----:B------:R-:W2:Y:S01]  /*00d0*/  LDC.64 R2, c[0x0][0x210] ;  /* 0x00008400ff027b82 */ /* 0x000ea20000000a00 */
[----:B------:R-:W-:-:S02]  /*00e0*/  SHF.R.S32.HI R10, RZ, 0x6, R10 ;  /* 0x00000006ff0a7819 */ /* 0x000fc4000001140a */
[--C-:B------:R-:W-:Y:S02]  /*00f0*/  SHF.R.S32.HI R7, RZ, 0x2, R6.reuse ;  /* 0x00000002ff077819 */ /* 0x100fe40000011406 */
[----:B------:R-:W-:Y:S02]  /*0100*/  SHF.R.S32.HI R8, RZ, 0x1f, R6 ;  /* 0x0000001fff087819 */ /* 0x000fe40000011406 */
[----:B------:R-:W-:Y:S02]  /*0110*/  LOP3.LUT R9, R6, 0xfffffffc, RZ, 0xc0, !PT ;  /* 0xfffffffc06097812 */ /* 0x000fe400078ec0ff */
[----:B------:R-:W-:Y:S02]  /*0120*/  LEA.HI R8, R8, R7, RZ, 0x4 ;  /* 0x0000000708087211 */ /* 0x000fe400078f20ff */
[C---:B------:R-:W-:Y:S01]  /*0130*/  ISETP.GE.AND P0, PT, R0.reuse, 0xc0, PT ;  /* 0x000000c00000780c */ /* 0x040fe20003f06270 */
[----:B------:R-:W-:Y:S01]  /*0140*/  IMAD.IADD R9, R0, 0x1, -R9 ;  /* 0x0000000100097824 */ /* 0x000fe200078e0a09 */
[----:B------:R-:W-:-:S03]  /*0150*/  LOP3.LUT R8, R8, 0xfffffff0, RZ, 0xc0, !PT ;  /* 0xfffffff008087812 */ /* 0x000fc600078ec0ff */
[----:B------:R-:W-:Y:S01]  /*0160*/  IMAD R9, R10, 0x4, R9 ;  /* 0x000000040a097824 */ /* 0x000fe200078e0209 */
[----:B------:R-:W-:Y:S01]  /*0170*/  CS2R R10, SRZ ;  /* 0x00000000000a7805 */ /* 0x000fe2000001ff00 */
[----:B------:R-:W-:Y:S02]  /*0180*/  IMAD.IADD R8, R7, 0x1, -R8 ;  /* 0x0000000107087824 */ /* 0x000fe400078e0a08 */
[----:B-1----:R-:W-:-:S04]  /*0190*/  IMAD.WIDE R4, R9, 0x4, R4 ;  /* 0x0000000409047825 */ /* 0x002fc800078e0204 */
[----:B------:R-:W-:Y:S01]  /*01a0*/  IMAD R7, R8, 0xc, R9 ;  /* 0x0000000c08077824 */ /* 0x000fe200078e0209 */
[----:B------:R-:W-:Y:S01]  /*01b0*/  CS2R R8, SRZ ;  /* 0x0000000000087805 */ /* 0x000fe2000001ff00 */
[----:B------:R-:W3:Y:S02]  /*01c0*/  @!P0 LDG.E.EL.64 R10, desc[UR4][R4.64] ;  /* 0x00000004040a8981 */ /* 0x000ee4000c2e1b00 */
[----:B--2---:R-:W-:Y:S02]  /*01d0*/  IMAD.WIDE R2, R7, 0x4, R2 ;  /* 0x0000000407027825 */ /* 0x004fe400078e0202 */
[----:B------:R-:W1:Y:S03]  /*01e0*/  LDC.64 R6, c[0x0][0x220] ;  /* 0x00008800ff067b82 */ /* 0x000e660000000a00 */
[----:B------:R-:W3:Y:S01]  /*01f0*/  @!P0 LDG.E.64 R8, desc[UR4][R2.64] ;  /* 0x0000000402088981 */ /* 0x000ee2000c1e1b00 */
[----:B-1----:R-:W-:-:S04]  /*0200*/  IMAD.WIDE R6, R0, 0x4, R6 ;  /* 0x0000000400067825 */ /* 0x002fc800078e0206 */
[----:B---3--:R-:W-:Y:S01]  /*0210*/  FADD R8, R10, R8 ;  /* 0x000000080a087221 */ /* 0x008fe20000000000 */
[----:B------:R-:W-:Y:S01]  /*0220*/  FADD R9, R11, R9 ;  /* 0x000000090b097221 */ /* 0x000fe20000000000 */
[----:B------:R-:W-:Y:S06]  /*0230*/  @P0 EXIT ;  /* 0x000000000000094d */ /* 0x000fec0003800000 */
[----:B------:R-:W-:Y:S01]  /*0240*/  STG.E.64 desc[UR4][R6.64], R8 ;  /* 0x0000000806007986 */ /* 0x000fe2000c101b04 */
[----:B------:R-:W-:Y:S05]  /*0250*/  EXIT ;  /* 0x000000000000794d */ /* 0x000fea0003800000 */
.L_x_0:
[----:B------:R-:W-:-:S00]  /*0260*/  BRA `(.L_x_0) ;  /* 0xfffffffc00fc7947 */ /* 0x000fc0000383ffff */
[----:B------:R-:W-:-:S00]  /*0270*/  NOP ;  /* 0x0000000000007918 */ /* 0x000fc00000000000 */
        /* <DEDUP_REMOVED lines=8> */
.L_x_1:


//--------------------- .nv.constant0.triton_poi_fused_clone_1 --------------------------
	.section	.nv.constant0.triton_poi_fused_clone_1,"a",@progbits
	.sectionflags	@""
	.align	4
.nv.constant0.triton_poi_fused_clone_1:
	.zero		556
